	.headerflags	@"EF_CUDA_TEXMODE_UNIFIED EF_CUDA_64BIT_ADDRESS EF_CUDA_ACCELERATORS EF_CUDA_SM90 EF_CUDA_VIRTUAL_SM(EF_CUDA_SM90)"
	.elftype	@"ET_EXEC"


//--------------------- .nv.info                  --------------------------
	.section	.nv.info,"",@"SHT_CUDA_INFO"
	.align	4


	//----- nvinfo : EIATTR_REGCOUNT
	.align		4
        /*0000*/ 	.byte	0x04, 0x2f
        /*0002*/ 	.short	(.L_3 - .L_2)
	.align		4
.L_2:
        /*0004*/ 	.word	index@(triton_poi_fused__native_batch_norm_legit_no_training_add_leaky_relu_27)
        /*0008*/ 	.word	0x0000001c


	//----- nvinfo : EIATTR_MIN_STACK_SIZE
	.align		4
.L_3:
        /*000c*/ 	.byte	0x04, 0x12
        /*000e*/ 	.short	(.L_5 - .L_4)
	.align		4
.L_4:
        /*0010*/ 	.word	index@(triton_poi_fused__native_batch_norm_legit_no_training_add_leaky_relu_27)
        /*0014*/ 	.word	0x00000000


	//----- nvinfo : EIATTR_FRAME_SIZE
	.align		4
.L_5:
        /*0018*/ 	.byte	0x04, 0x11
        /*001a*/ 	.short	(.L_7 - .L_6)
	.align		4
.L_6:
        /*001c*/ 	.word	index@(triton_poi_fused__native_batch_norm_legit_no_training_add_leaky_relu_27)
        /*0020*/ 	.word	0x00000000


	//----- nvinfo : EIATTR_MIN_STACK_SIZE
	.align		4
.L_7:
        /*0024*/ 	.byte	0x04, 0x12
        /*0026*/ 	.short	(.L_9 - .L_8)
	.align		4
.L_8:
        /*0028*/ 	.word	index@(triton_poi_fused__native_batch_norm_legit_no_training_add_leaky_relu_27)
        /*002c*/ 	.word	0x00000000
.L_9:


//--------------------- .nv.info.triton_poi_fused__native_batch_norm_legit_no_training_add_leaky_relu_27 --------------------------
	.section	.nv.info.triton_poi_fused__native_batch_norm_legit_no_training_add_leaky_relu_27,"",@"SHT_CUDA_INFO"
	.sectionflags	@""
	.align	4


	//----- nvinfo : EIATTR_CUDA_API_VERSION
	.align		4
        /*0000*/ 	.byte	0x04, 0x37
        /*0002*/ 	.short	(.L_11 - .L_10)
.L_10:
        /*0004*/ 	.word	0x0000007c


	//----- nvinfo : EIATTR_KPARAM_INFO
	.align		4
.L_11:
        /*0008*/ 	.byte	0x04, 0x17
        /*000a*/ 	.short	(.L_13 - .L_12)
.L_12:
        /*000c*/ 	.word	0x00000000
        /*0010*/ 	.short	0x0008
        /*0012*/ 	.short	0x003c
        /*0014*/ 	.byte	0x00, 0xf0, 0x11, 0x00


	//----- nvinfo : EIATTR_KPARAM_INFO
	.align		4
.L_13:
        /*0018*/ 	.byte	0x04, 0x17
        /*001a*/ 	.short	(.L_15 - .L_14)
.L_14:
        /*001c*/ 	.word	0x00000000
        /*0020*/ 	.short	0x0007
        /*0022*/ 	.short	0x0038
        /*0024*/ 	.byte	0x00, 0xf0, 0x11, 0x00


	//----- nvinfo : EIATTR_KPARAM_INFO
	.align		4
.L_15:
        /*0028*/ 	.byte	0x04, 0x17
        /*002a*/ 	.short	(.L_17 - .L_16)
.L_16:
        /*002c*/ 	.word	0x00000000
        /*0030*/ 	.short	0x0006
        /*0032*/ 	.short	0x0030
        /*0034*/ 	.byte	0x00, 0xf4, 0x21, 0x00


	//----- nvinfo : EIATTR_KPARAM_INFO
	.align		4
.L_17:
        /*0038*/ 	.byte	0x04, 0x17
        /*003a*/ 	.short	(.L_19 - .L_18)
.L_18:
        /*003c*/ 	.word	0x00000000
        /*0040*/ 	.short	0x0005
        /*0042*/ 	.short	0x0028
        /*0044*/ 	.byte	0x00, 0xf4, 0x21, 0x00


	//----- nvinfo : EIATTR_KPARAM_INFO
	.align		4
.L_19:
        /*0048*/ 	.byte	0x04, 0x17
        /*004a*/ 	.short	(.L_21 - .L_20)
.L_20:
        /*004c*/ 	.word	0x00000000
        /*0050*/ 	.short	0x0004
        /*0052*/ 	.short	0x0020
        /*0054*/ 	.byte	0x00, 0xf4, 0x21, 0x00


	//----- nvinfo : EIATTR_KPARAM_INFO
	.align		4
.L_21:
        /*0058*/ 	.byte	0x04, 0x17
        /*005a*/ 	.short	(.L_23 - .L_22)
.L_22:
        /*005c*/ 	.word	0x00000000
        /*0060*/ 	.short	0x0003
        /*0062*/ 	.short	0x0018
        /*0064*/ 	.byte	0x00, 0xf4, 0x21, 0x00


	//----- nvinfo : EIATTR_KPARAM_INFO
	.align		4
.L_23:
        /*0068*/ 	.byte	0x04, 0x17
        /*006a*/ 	.short	(.L_25 - .L_24)
.L_24:
        /*006c*/ 	.word	0x00000000
        /*0070*/ 	.short	0x0002
        /*0072*/ 	.short	0x0010
        /*0074*/ 	.byte	0x00, 0xf4, 0x21, 0x00


	//----- nvinfo : EIATTR_KPARAM_INFO
	.align		4
.L_25:
        /*0078*/ 	.byte	0x04, 0x17
        /*007a*/ 	.short	(.L_27 - .L_26)
.L_26:
        /*007c*/ 	.word	0x00000000
        /*0080*/ 	.short	0x0001
        /*0082*/ 	.short	0x0008
        /*0084*/ 	.byte	0x00, 0xf4, 0x21, 0x00


	//----- nvinfo : EIATTR_KPARAM_INFO
	.align		4
.L_27:
        /*0088*/ 	.byte	0x04, 0x17
        /*008a*/ 	.short	(.L_29 - .L_28)
.L_28:
        /*008c*/ 	.word	0x00000000
        /*0090*/ 	.short	0x0000
        /*0092*/ 	.short	0x0000
        /*0094*/ 	.byte	0x00, 0xf4, 0x21, 0x00


	//----- nvinfo : EIATTR_SPARSE_MMA_MASK
	.align		4
.L_29:
        /*0098*/ 	.byte	0x03, 0x50
        /*009a*/ 	.short	0x0000


	//----- nvinfo : EIATTR_MAXREG_COUNT
	.align		4
        /*009c*/ 	.byte	0x03, 0x1b
        /*009e*/ 	.short	0x00ff


	//----- nvinfo : EIATTR_EXIT_INSTR_OFFSETS
	.align		4
        /*00a0*/ 	.byte	0x04, 0x1c
        /*00a2*/ 	.short	(.L_31 - .L_30)


	//   ....[0]....
.L_30:
        /*00a4*/ 	.word	0x000005f0


	//   ....[1]....
        /*00a8*/ 	.word	0x000006c0


	//----- nvinfo : EIATTR_REQNTID
	.align		4
.L_31:
        /*00ac*/ 	.byte	0x04, 0x10
        /*00ae*/ 	.short	(.L_33 - .L_32)
.L_32:
        /*00b0*/ 	.word	0x00000080
        /*00b4*/ 	.word	0x00000001
        /*00b8*/ 	.word	0x00000001


	//----- nvinfo : EIATTR_CBANK_PARAM_SIZE
	.align		4
.L_33:
        /*00bc*/ 	.byte	0x03, 0x19
        /*00be*/ 	.short	0x0040


	//----- nvinfo : EIATTR_PARAM_CBANK
	.align		4
        /*00c0*/ 	.byte	0x04, 0x0a
        /*00c2*/ 	.short	(.L_35 - .L_34)
	.align		4
.L_34:
        /*00c4*/ 	.word	index@(.nv.constant0.triton_poi_fused__native_batch_norm_legit_no_training_add_leaky_relu_27)
        /*00c8*/ 	.short	0x0210
        /*00ca*/ 	.short	0x0040


	//----- nvinfo : EIATTR_SW_WAR
	.align		4
.L_35:
        /*00cc*/ 	.byte	0x04, 0x36
        /*00ce*/ 	.short	(.L_37 - .L_36)
.L_36:
        /*00d0*/ 	.word	0x00000008
.L_37:


//--------------------- .nv.callgraph             --------------------------
	.section	.nv.callgraph,"",@"SHT_CUDA_CALLGRAPH"
	.align	4
	.sectionentsize	8
	.align		4
        /*0000*/ 	.word	0x00000000
	.align		4
        /*0004*/ 	.word	0xffffffff
	.align		4
        /*0008*/ 	.word	0x00000000
	.align		4
        /*000c*/ 	.word	0xfffffffe
	.align		4
        /*0010*/ 	.word	0x00000000
	.align		4
        /*0014*/ 	.word	0xfffffffd
	.align		4
        /*0018*/ 	.word	0x00000000
	.align		4
        /*001c*/ 	.word	0xfffffffc


//--------------------- .nv.constant4             --------------------------
	.section	.nv.constant4,"a",@progbits
	.align	8
	.align		8
.nv.constant4:
        /*0000*/ 	.dword	_$_str
	.align		8
        /*0008*/ 	.dword	_$_str_$_2


//--------------------- .text.triton_poi_fused__native_batch_norm_legit_no_training_add_leaky_relu_27 --------------------------
	.section	.text.triton_poi_fused__native_batch_norm_legit_no_training_add_leaky_relu_27,"ax",@progbits
	.sectionflags	@"SHF_BARRIERS=1"
	.align	128
        .global         triton_poi_fused__native_batch_norm_legit_no_training_add_leaky_relu_27
        .type           triton_poi_fused__native_batch_norm_legit_no_training_add_leaky_relu_27,@function
        .size           triton_poi_fused__native_batch_norm_legit_no_training_add_leaky_relu_27,(.L_x_1 - triton_poi_fused__native_batch_norm_legit_no_training_add_leaky_relu_27)
        .other          triton_poi_fused__native_batch_norm_legit_no_training_add_leaky_relu_27,@"STO_CUDA_ENTRY STV_DEFAULT"
triton_poi_fused__native_batch_norm_legit_no_training_add_leaky_relu_27:
.text.triton_poi_fused__native_batch_norm_legit_no_training_add_leaky_relu_27:
[----:B------:R-:W0:Y:S01]  /*0000*/  LDC R1, c[0x0][0x28] ;  /* 0x00000a00ff017b82 */ /* 0x000e220000000800 */
[----:B------:R-:W1:Y:S07]  /*0010*/  S2R R8, SR_TID.X ;  /* 0x0000000000087919 */ /* 0x000e6e0000002100 */
[----:B------:R-:W2:Y:S01]  /*0020*/  S2UR UR5, SR_CTAID.X ;  /* 0x00000000000579c3 */ /* 0x000ea20000002500 */
[----:B------:R-:W-:Y:S01]  /*0030*/  CS2R R6, SRZ ;  /* 0x0000000000067805 */ /* 0x000fe2000001ff00 */
[----:B------:R-:W-:-:S06]  /*0040*/  ULDC.64 UR8, c[0x0][0x208] ;  /* 0x0000820000087ab9 */ /* 0x000fcc0000000a00 */
[----:B------:R-:W3:Y:S08]  /*0050*/  LDC.64 R2, c[0x0][0x220] ;  /* 0x00008800ff027b82 */ /* 0x000ef00000000a00 */
[----:B------:R-:W4:Y:S01]  /*0060*/  S2UR UR4, SR_CTAID.Y ;  /* 0x00000000000479c3 */ /* 0x000f220000002600 */
[----:B--2---:R-:W-:-:S07]  /*0070*/  USHF.L.U32 UR5, UR5, 0x4, URZ ;  /* 0x0000000405057899 */ /* 0x004fce000800063f */
[----:B------:R-:W2:Y:S01]  /*0080*/  LDC.64 R12, c[0x0][0x210] ;  /* 0x00008400ff0c7b82 */ /* 0x000ea20000000a00 */
[----:B-1----:R-:W-:-:S07]  /*0090*/  IMAD.SHL.U32 R0, R8, 0x2, RZ ;  /* 0x0000000208007824 */ /* 0x002fce00078e00ff */
[----:B------:R-:W1:Y:S01]  /*00a0*/  LDC.64 R18, c[0x0][0x218] ;  /* 0x00008600ff127b82 */ /* 0x000e620000000a00 */
[----:B------:R-:W-:-:S04]  /*00b0*/  LOP3.LUT R0, R0, 0xe, RZ, 0xc0, !PT ;  /* 0x0000000e00007812 */ /* 0x000fc800078ec0ff */
[----:B------:R-:W-:-:S03]  /*00c0*/  LOP3.LUT R17, R0, UR5, RZ, 0xfc, !PT ;  /* 0x0000000500117c12 */ /* 0x000fc6000f8efcff */
[----:B------:R-:W5:Y:S01]  /*00d0*/  LDC.64 R14, c[0x0][0x230] ;  /* 0x00008c00ff0e7b82 */ /* 0x000f620000000a00 */
[C---:B------:R-:W-:Y:S01]  /*00e0*/  ISETP.GE.AND P1, PT, R17.reuse, 0x400, PT ;  /* 0x000004001100780c */ /* 0x040fe20003f26270 */
[----:B---3--:R-:W-:-:S06]  /*00f0*/  IMAD.WIDE R2, R17, 0x4, R2 ;  /* 0x0000000411027825 */ /* 0x008fcc00078e0202 */
[----:B------:R-:W3:Y:S06]  /*0100*/  LDC.64 R10, c[0x0][0x228] ;  /* 0x00008a00ff0a7b82 */ /* 0x000eec0000000a00 */
[----:B------:R1:W2:Y:S01]  /*0110*/  @!P1 LDG.E.EL.64 R6, desc[UR8][R2.64] ;  /* 0x0000000802069981 */ /* 0x0002a2000c2e1b00 */
[----:B------:R-:W-:Y:S01]  /*0120*/  SHF.R.U32.HI R9, RZ, 0x3, R8 ;  /* 0x00000003ff097819 */ /* 0x000fe20000011608 */
[----:B----4-:R-:W-:Y:S01]  /*0130*/  USHF.L.U32 UR4, UR4, 0x4, URZ ;  /* 0x0000000404047899 */ /* 0x010fe2000800063f */
[----:B------:R-:W-:Y:S01]  /*0140*/  CS2R R4, SRZ ;  /* 0x0000000000047805 */ /* 0x000fe2000001ff00 */
[----:B-1----:R-:W-:Y:S01]  /*0150*/  IMAD.WIDE R20, R17, 0x4, R18 ;  /* 0x0000000411147825 */ /* 0x002fe200078e0212 */
[----:B------:R-:W-:Y:S01]  /*0160*/  SGXT.U32 R9, R9, 0x4 ;  /* 0x000000040909781a */ /* 0x000fe20000000000 */
[----:B------:R-:W1:Y:S02]  /*0170*/  LDC.64 R24, c[0x0][0x238] ;  /* 0x00008e00ff187b82 */ /* 0x000e640000000a00 */
[----:B-----5:R-:W-:Y:S01]  /*0180*/  IMAD.WIDE R22, R17, 0x4, R14 ;  /* 0x0000000411167825 */ /* 0x020fe200078e020e */
[----:B------:R-:W-:-:S02]  /*0190*/  LOP3.LUT R16, R9, UR4, RZ, 0xfc, !PT ;  /* 0x0000000409107c12 */ /* 0x000fc4000f8efcff */
[----:B0-----:R-:W-:Y:S01]  /*01a0*/  CS2R R2, SRZ ;  /* 0x0000000000027805 */ /* 0x001fe2000001ff00 */
[----:B------:R-:W4:Y:S01]  /*01b0*/  @!P1 LDG.E.EL.64 R4, desc[UR8][R20.64] ;  /* 0x0000000814049981 */ /* 0x000f22000c2e1b00 */
[C---:B------:R-:W-:Y:S01]  /*01c0*/  ISETP.LT.AND P0, PT, R16.reuse, 0x10, !P1 ;  /* 0x000000101000780c */ /* 0x040fe20004f01270 */
[----:B------:R-:W-:Y:S02]  /*01d0*/  IMAD R16, R16, 0x400, R17 ;  /* 0x0000040010107824 */ /* 0x000fe400078e0211 */
[----:B---3--:R-:W-:-:S04]  /*01e0*/  IMAD.WIDE R10, R17, 0x4, R10 ;  /* 0x00000004110a7825 */ /* 0x008fc800078e020a */
[----:B--2---:R-:W-:Y:S01]  /*01f0*/  IMAD.WIDE R12, R16, 0x4, R12 ;  /* 0x00000004100c7825 */ /* 0x004fe200078e020c */
[----:B------:R-:W-:Y:S02]  /*0200*/  CS2R R18, SRZ ;  /* 0x0000000000127805 */ /* 0x000fe4000001ff00 */
[----:B------:R-:W-:-:S03]  /*0210*/  CS2R R14, SRZ ;  /* 0x00000000000e7805 */ /* 0x000fc6000001ff00 */
[----:B------:R0:W4:Y:S04]  /*0220*/  @P0 LDG.E.EL.64 R2, desc[UR8][R12.64] ;  /* 0x000000080c020981 */ /* 0x000128000c2e1b00 */
[----:B------:R-:W2:Y:S04]  /*0230*/  @!P1 LDG.E.EL.64 R18, desc[UR8][R10.64] ;  /* 0x000000080a129981 */ /* 0x000ea8000c2e1b00 */
[----:B------:R-:W2:Y:S01]  /*0240*/  @!P1 LDG.E.EL.64 R14, desc[UR8][R22.64] ;  /* 0x00000008160e9981 */ /* 0x000ea2000c2e1b00 */
[----:B-1----:R-:W-:Y:S01]  /*0250*/  IMAD.WIDE R24, R16, 0x4, R24 ;  /* 0x0000000410187825 */ /* 0x002fe200078e0218 */
[----:B------:R-:W-:-:S06]  /*0260*/  CS2R R16, SRZ ;  /* 0x0000000000107805 */ /* 0x000fcc000001ff00 */
[----:B------:R-:W3:Y:S01]  /*0270*/  @P0 LDG.E.EL.64 R16, desc[UR8][R24.64] ;  /* 0x0000000818100981 */ /* 0x000ee2000c2e1b00 */
[----:B------:R-:W1:Y:S01]  /*0280*/  S2UR UR7, SR_CgaCtaId ;  /* 0x00000000000779c3 */ /* 0x000e620000008800 */
[----:B------:R-:W-:Y:S02]  /*0290*/  UMOV UR6, 0x400 ;  /* 0x0000040000067882 */ /* 0x000fe40000000000 */
[----:B-1----:R-:W-:Y:S01]  /*02a0*/  UPRMT UR6, UR7, 0x654, UR6 ;  /* 0x0000065407067896 */ /* 0x002fe20008000006 */
[----:B------:R-:W-:Y:S01]  /*02b0*/  LOP3.LUT R0, R0, UR4, RZ, 0xfc, !PT ;  /* 0x0000000400007c12 */ /* 0x000fe2000f8efcff */
[----:B------:R-:W-:Y:S01]  /*02c0*/  FADD R6, R6, 9.9999997473787516356e-06 ;  /* 0x3727c5ac06067421 */ /* 0x000fe20000000000 */
[----:B------:R-:W-:-:S03]  /*02d0*/  FADD R7, R7, 9.9999997473787516356e-06 ;  /* 0x3727c5ac07077421 */ /* 0x000fc60000000000 */
[----:B0-----:R-:W0:Y:S08]  /*02e0*/  MUFU.SQRT R12, R6 ;  /* 0x00000006000c7308 */ /* 0x001e300000002000 */
[----:B------:R-:W1:Y:S01]  /*02f0*/  MUFU.SQRT R13, R7 ;  /* 0x00000007000d7308 */ /* 0x000e620000002000 */
[C---:B0-----:R-:W-:Y:S02]  /*0300*/  FSETP.GT.AND P0, PT, R12.reuse, 8.50705917302346158658e+37, PT ;  /* 0x7e8000000c00780b */ /* 0x041fe40003f04000 */
[----:B------:R-:W-:-:S02]  /*0310*/  FSETP.GEU.AND P2, PT, R12, 1.175494350822287508e-38, PT ;  /* 0x008000000c00780b */ /* 0x000fc40003f4e000 */
[C---:B-1----:R-:W-:Y:S02]  /*0320*/  FSETP.GT.AND P1, PT, R13.reuse, 8.50705917302346158658e+37, PT ;  /* 0x7e8000000d00780b */ /* 0x042fe40003f24000 */
[----:B------:R-:W-:-:S07]  /*0330*/  FSETP.GEU.AND P3, PT, R13, 1.175494350822287508e-38, PT ;  /* 0x008000000d00780b */ /* 0x000fce0003f6e000 */
[----:B------:R-:W-:-:S04]  /*0340*/  @P0 FMUL R12, R12, 0.25 ;  /* 0x3e8000000c0c0820 */ /* 0x000fc80000400000 */
[----:B------:R-:W-:Y:S01]  /*0350*/  @!P2 FMUL R12, R12, 16777216 ;  /* 0x4b8000000c0ca820 */ /* 0x000fe20000400000 */
[----:B------:R-:W-:-:S04]  /*0360*/  @P1 FMUL R13, R13, 0.25 ;  /* 0x3e8000000d0d1820 */ /* 0x000fc80000400000 */
[----:B------:R-:W-:Y:S01]  /*0370*/  @!P3 FMUL R13, R13, 16777216 ;  /* 0x4b8000000d0db820 */ /* 0x000fe20000400000 */
[----:B------:R-:W0:Y:S01]  /*0380*/  MUFU.RCP R12, R12 ;  /* 0x0000000c000c7308 */ /* 0x000e220000001000 */
[----:B------:R-:W-:-:S07]  /*0390*/  IMAD.MOV.U32 R6, RZ, RZ, 0x3e800000 ;  /* 0x3e800000ff067424 */ /* 0x000fce00078e00ff */
[----:B------:R-:W1:Y:S01]  /*03a0*/  MUFU.RCP R13, R13 ;  /* 0x0000000d000d7308 */ /* 0x000e620000001000 */
[C---:B------:R-:W-:Y:S02]  /*03b0*/  FSEL R7, R6.reuse, 1, P0 ;  /* 0x3f80000006077808 */ /* 0x040fe40000000000 */
[----:B------:R-:W-:-:S03]  /*03c0*/  FSEL R6, R6, 1, P1 ;  /* 0x3f80000006067808 */ /* 0x000fc60000800000 */
[----:B------:R-:W-:Y:S02]  /*03d0*/  @!P2 FMUL R7, R7, 16777216 ;  /* 0x4b8000000707a820 */ /* 0x000fe40000400000 */
[----:B------:R-:W-:Y:S01]  /*03e0*/  @!P3 FMUL R6, R6, 16777216 ;  /* 0x4b8000000606b820 */ /* 0x000fe20000400000 */
[----:B----4-:R-:W-:Y:S01]  /*03f0*/  FADD R2, -R4, R2 ;  /* 0x0000000204027221 */ /* 0x010fe20000000100 */
[----:B0-----:R-:W-:Y:S01]  /*0400*/  FMUL R7, R12, R7 ;  /* 0x000000070c077220 */ /* 0x001fe20000400000 */
[----:B------:R-:W-:Y:S01]  /*0410*/  FADD R3, -R5, R3 ;  /* 0x0000000305037221 */ /* 0x000fe20000000100 */
[----:B-1----:R-:W-:Y:S02]  /*0420*/  FMUL R6, R13, R6 ;  /* 0x000000060d067220 */ /* 0x002fe40000400000 */
[----:B------:R-:W-:Y:S02]  /*0430*/  FMUL R7, R2, R7 ;  /* 0x0000000702077220 */ /* 0x000fe40000400000 */
[----:B------:R-:W-:-:S02]  /*0440*/  FMUL R6, R3, R6 ;  /* 0x0000000603067220 */ /* 0x000fc40000400000 */
[----:B--2---:R-:W-:Y:S02]  /*0450*/  FFMA R7, R7, R18, R14 ;  /* 0x0000001207077223 */ /* 0x004fe4000000000e */
[----:B------:R-:W-:Y:S01]  /*0460*/  FFMA R6, R6, R19, R15 ;  /* 0x0000001306067223 */ /* 0x000fe2000000000f */
[----:B------:R-:W-:Y:S02]  /*0470*/  IMAD.SHL.U32 R2, R8, 0x20, RZ ;  /* 0x0000002008027824 */ /* 0x000fe400078e00ff */
[----:B------:R-:W-:Y:S02]  /*0480*/  FSETP.GT.AND P0, PT, R7, RZ, PT ;  /* 0x000000ff0700720b */ /* 0x000fe40003f04000 */
[----:B------:R-:W-:Y:S02]  /*0490*/  FSETP.GT.AND P1, PT, R6, RZ, PT ;  /* 0x000000ff0600720b */ /* 0x000fe40003f24000 */
[----:B------:R-:W-:-:S04]  /*04a0*/  LOP3.LUT R2, R2, 0xe0, RZ, 0xc0, !PT ;  /* 0x000000e002027812 */ /* 0x000fc800078ec0ff */
[C---:B------:R-:W-:Y:S02]  /*04b0*/  LOP3.LUT R4, R2.reuse, 0x10, RZ, 0xfc, !PT ;  /* 0x0000001002047812 */ /* 0x040fe400078efcff */
[C---:B------:R-:W-:Y:S02]  /*04c0*/  LOP3.LUT R3, R2.reuse, R9, RZ, 0xfc, !PT ;  /* 0x0000000902037212 */ /* 0x040fe400078efcff */
[----:B------:R-:W-:Y:S01]  /*04d0*/  LEA.HI R2, R2, UR6, RZ, 0x1f ;  /* 0x0000000602027c11 */ /* 0x000fe2000f8ff8ff */
[----:B------:R-:W-:Y:S01]  /*04e0*/  @!P0 FMUL R7, R7, 0.10000000149011611938 ;  /* 0x3dcccccd07078820 */ /* 0x000fe20000400000 */
[----:B------:R-:W-:Y:S01]  /*04f0*/  LEA.HI R4, R4, UR6, RZ, 0x1f ;  /* 0x0000000604047c11 */ /* 0x000fe2000f8ff8ff */
[----:B------:R-:W-:Y:S02]  /*0500*/  @!P1 FMUL R6, R6, 0.10000000149011611938 ;  /* 0x3dcccccd06069820 */ /* 0x000fe40000400000 */
[----:B------:R-:W-:Y:S02]  /*0510*/  IMAD R5, R3, 0x4, R2 ;  /* 0x0000000403057824 */ /* 0x000fe400078e0202 */
[----:B---3--:R-:W-:Y:S01]  /*0520*/  FADD R16, R7, R16 ;  /* 0x0000001007107221 */ /* 0x008fe20000000000 */
[----:B------:R-:W-:Y:S01]  /*0530*/  LEA R4, R3, R4, 0x2 ;  /* 0x0000000403047211 */ /* 0x000fe200078e10ff */
[----:B------:R-:W-:-:S03]  /*0540*/  FADD R17, R6, R17 ;  /* 0x0000001106117221 */ /* 0x000fc60000000000 */
[----:B------:R0:W-:Y:S04]  /*0550*/  STS [R5], R16 ;  /* 0x0000001005007388 */ /* 0x0001e80000000800 */
[----:B------:R0:W-:Y:S01]  /*0560*/  STS [R4+0x40], R17 ;  /* 0x0000401104007388 */ /* 0x0001e20000000800 */
[----:B------:R-:W-:Y:S01]  /*0570*/  LOP3.LUT R9, R9, UR5, RZ, 0xfc, !PT ;  /* 0x0000000509097c12 */ /* 0x000fe2000f8efcff */
[----:B------:R-:W-:Y:S03]  /*0580*/  BAR.SYNC.DEFER_BLOCKING 0x0 ;  /* 0x0000000000007b1d */ /* 0x000fe60000010000 */
[----:B------:R-:W-:Y:S01]  /*0590*/  ISETP.GE.AND P0, PT, R9, 0x400, PT ;  /* 0x000004000900780c */ /* 0x000fe20003f06270 */
[----:B------:R-:W-:-:S03]  /*05a0*/  IMAD.SHL.U32 R2, R8, 0x8, RZ ;  /* 0x0000000808027824 */ /* 0x000fc600078e00ff */
[----:B------:R-:W-:Y:S02]  /*05b0*/  ISETP.LT.AND P0, PT, R0, 0x10, !P0 ;  /* 0x000000100000780c */ /* 0x000fe40004701270 */
[----:B------:R-:W-:Y:S02]  /*05c0*/  LOP3.LUT R8, R8, 0x78, RZ, 0xc0, !PT ;  /* 0x0000007808087812 */ /* 0x000fe400078ec0ff */
[----:B------:R-:W-:-:S04]  /*05d0*/  LOP3.LUT R3, R2, 0x3f8, RZ, 0xc0, !PT ;  /* 0x000003f802037812 */ /* 0x000fc800078ec0ff */
[----:B------:R-:W-:-:S05]  /*05e0*/  IADD3 R8, R3, UR6, R8 ;  /* 0x0000000603087c10 */ /* 0x000fca000fffe008 */
[----:B0-----:R-:W-:Y:S05]  /*05f0*/  @!P0 EXIT ;  /* 0x000000000000894d */ /* 0x001fea0003800000 */
[----:B------:R-:W0:Y:S01]  /*0600*/  LDS.64 R10, [R8] ;  /* 0x00000000080a7984 */ /* 0x000e220000000a00 */
[----:B------:R-:W-:Y:S01]  /*0610*/  SHF.R.S32.HI R5, RZ, 0x1f, R0 ;  /* 0x0000001fff057819 */ /* 0x000fe20000011400 */
[----:B------:R-:W1:Y:S03]  /*0620*/  LDC.64 R2, c[0x0][0x240] ;  /* 0x00009000ff027b82 */ /* 0x000e660000000a00 */
[----:B------:R-:W-:-:S04]  /*0630*/  LEA.HI R5, R5, R0, RZ, 0x2 ;  /* 0x0000000005057211 */ /* 0x000fc800078f10ff */
[C---:B------:R-:W-:Y:S01]  /*0640*/  LOP3.LUT R7, R5.reuse, 0xfffffffc, RZ, 0xc0, !PT ;  /* 0xfffffffc05077812 */ /* 0x040fe200078ec0ff */
[----:B------:R-:W-:-:S04]  /*0650*/  IMAD.SHL.U32 R5, R5, 0x400, RZ ;  /* 0x0000040005057824 */ /* 0x000fc800078e00ff */
[----:B------:R-:W-:Y:S01]  /*0660*/  IMAD.IADD R0, R0, 0x1, -R7 ;  /* 0x0000000100007824 */ /* 0x000fe200078e0a07 */
[----:B------:R-:W-:-:S04]  /*0670*/  LOP3.LUT R5, R5, 0xfffff000, RZ, 0xc0, !PT ;  /* 0xfffff00005057812 */ /* 0x000fc800078ec0ff */
[----:B------:R-:W-:-:S05]  /*0680*/  LEA R0, R9, R0, 0x2 ;  /* 0x0000000009007211 */ /* 0x000fca00078e10ff */
[----:B------:R-:W-:-:S04]  /*0690*/  IMAD.IADD R5, R0, 0x1, R5 ;  /* 0x0000000100057824 */ /* 0x000fc800078e0205 */
[----:B-1----:R-:W-:-:S05]  /*06a0*/  IMAD.WIDE R2, R5, 0x4, R2 ;  /* 0x0000000405027825 */ /* 0x002fca00078e0202 */
[----:B0-----:R-:W-:Y:S01]  /*06b0*/  STG.E.64 desc[UR8][R2.64], R10 ;  /* 0x0000000a02007986 */ /* 0x001fe2000c101b08 */
[----:B------:R-:W-:Y:S05]  /*06c0*/  EXIT ;  /* 0x000000000000794d */ /* 0x000fea0003800000 */
.L_x_0:
[----:B------:R-:W-:-:S00]  /*06d0*/  BRA `(.L_x_0) ;  /* 0xfffffffc00fc7947 */ /* 0x000fc0000383ffff */
[----:B------:R-:W-:-:S00]  /*06e0*/  NOP ;  /* 0x0000000000007918 */ /* 0x000fc00000000000 */
        /* <DEDUP_REMOVED lines=9> */
.L_x_1:


//--------------------- .nv.global.init           --------------------------
	.section	.nv.global.init,"aw",@progbits
.nv.global.init:
	.type		_$_str,@object
	.size		_$_str,(_$_str_$_2 - _$_str)
_$_str:
        /*0000*/ 	.byte	0x5f, 0x5f, 0x43, 0x55, 0x44, 0x41, 0x5f, 0x46, 0x54, 0x5a, 0x00
	.type		_$_str_$_2,@object
	.size		_$_str_$_2,(.L_1 - _$_str_$_2)
_$_str_$_2:
        /*000b*/ 	.byte	0x5f, 0x5f, 0x43, 0x55, 0x44, 0x41, 0x5f, 0x50, 0x52, 0x45, 0x43, 0x5f, 0x53, 0x51, 0x52, 0x54
        /*001b*/ 	.byte	0x00
.L_1:


//--------------------- .nv.shared.triton_poi_fused__native_batch_norm_legit_no_training_add_leaky_relu_27 --------------------------
	.section	.nv.shared.triton_poi_fused__native_batch_norm_legit_no_training_add_leaky_relu_27,"aw",@nobits
	.sectionflags	@""
	.align	16
	.zero		1024


//--------------------- .nv.constant0.triton_poi_fused__native_batch_norm_legit_no_training_add_leaky_relu_27 --------------------------
	.section	.nv.constant0.triton_poi_fused__native_batch_norm_legit_no_training_add_leaky_relu_27,"a",@progbits
	.sectionflags	@""
	.align	4
.nv.constant0.triton_poi_fused__native_batch_norm_legit_no_training_add_leaky_relu_27:
	.zero		592
